//
// Generated by NVIDIA NVVM Compiler
//
// Compiler Build ID: CL-36424714
// Cuda compilation tools, release 13.0, V13.0.88
// Based on NVVM 20.0.0
//

.version 9.0
.target sm_100
.address_size 64

	// .globl	_Z18matrix_vector_multPiS_S_ii

.visible .entry _Z18matrix_vector_multPiS_S_ii(
	.param .u64 .ptr .align 1 _Z18matrix_vector_multPiS_S_ii_param_0,
	.param .u64 .ptr .align 1 _Z18matrix_vector_multPiS_S_ii_param_1,
	.param .u64 .ptr .align 1 _Z18matrix_vector_multPiS_S_ii_param_2,
	.param .u32 _Z18matrix_vector_multPiS_S_ii_param_3,
	.param .u32 _Z18matrix_vector_multPiS_S_ii_param_4
)
{
	.reg .pred 	%p<4>;
	.reg .b32 	%r<18>;
	.reg .b64 	%rd<13>;

	ld.param.u64 	%rd1, [_Z18matrix_vector_multPiS_S_ii_param_0];
	ld.param.u64 	%rd2, [_Z18matrix_vector_multPiS_S_ii_param_1];
	ld.param.u64 	%rd3, [_Z18matrix_vector_multPiS_S_ii_param_2];
	ld.param.u32 	%r3, [_Z18matrix_vector_multPiS_S_ii_param_3];
	ld.param.u32 	%r4, [_Z18matrix_vector_multPiS_S_ii_param_4];
	mov.u32 	%r6, %ctaid.x;
	mov.u32 	%r7, %ntid.x;
	mov.u32 	%r8, %tid.x;
	mad.lo.s32 	%r1, %r6, %r7, %r8;
	mov.u32 	%r9, %ctaid.y;
	mov.u32 	%r10, %ntid.y;
	mov.u32 	%r11, %tid.y;
	mad.lo.s32 	%r12, %r9, %r10, %r11;
	setp.ge.s32 	%p1, %r1, %r3;
	setp.ge.s32 	%p2, %r12, %r4;
	or.pred  	%p3, %p1, %p2;
	@%p3 bra 	$L__BB0_2;
	cvta.to.global.u64 	%rd4, %rd1;
	cvta.to.global.u64 	%rd5, %rd2;
	cvta.to.global.u64 	%rd6, %rd3;
	mad.lo.s32 	%r13, %r3, %r1, %r12;
	mul.wide.s32 	%rd7, %r13, 4;
	add.s64 	%rd8, %rd4, %rd7;
	ld.global.u32 	%r14, [%rd8];
	mul.wide.u32 	%rd9, %r12, 4;
	add.s64 	%rd10, %rd5, %rd9;
	ld.global.u32 	%r15, [%rd10];
	mul.wide.s32 	%rd11, %r1, 4;
	add.s64 	%rd12, %rd6, %rd11;
	ld.global.u32 	%r16, [%rd12];
	mad.lo.s32 	%r17, %r15, %r14, %r16;
	st.global.u32 	[%rd12], %r17;
$L__BB0_2:
	ret;

}


// ===== COMPILED SASS (sm_100) =====

	.target	sm_100

	.elftype	@"ET_EXEC"


//--------------------- .note.nv.tkinfo           --------------------------
	.section	.note.nv.tkinfo,"",@"SHT_NOTE"
	.sectionflags	@"SHF_NOTE_NV_TKINFO"
	.tkinfo
        /*0018*/ 	.word	0x00000002
        /*0030*/ 	.string	""
        /*0030*/ 	.string	"ptxas"
        /*0030*/ 	.string	"Cuda compilation tools, release 13.0, V13.0.88"
        /*0030*/ 	.string	"Build cuda_13.0.r13.0/compiler.36424714_0"
        /*0030*/ 	.string	"-arch sm_100 -m 64 "



//--------------------- .note.nv.cuinfo           --------------------------
	.section	.note.nv.cuinfo,"",@"SHT_NOTE"
	.sectionflags	@"SHF_NOTE_NV_CUINFO"
        /*0018*/ 	.short	0x0002
        /*001a*/ 	.short	0x0064
        /*001c*/ 	.short	0x0082
	.zero		2


//--------------------- .nv.info                  --------------------------
	.section	.nv.info,"",@"SHT_CUDA_INFO"
	.align	4


	//----- nvinfo : EIATTR_REGCOUNT
	.align		4
        /*0000*/ 	.byte	0x04, 0x2f
        /*0002*/ 	.short	(.L_1 - .L_0)
	.align		4
.L_0:
        /*0004*/ 	.word	index@(_Z18matrix_vector_multPiS_S_ii)
        /*0008*/ 	.word	0x0000000e


	//----- nvinfo : EIATTR_FRAME_SIZE
	.align		4
.L_1:
        /*000c*/ 	.byte	0x04, 0x11
        /*000e*/ 	.short	(.L_3 - .L_2)
	.align		4
.L_2:
        /*0010*/ 	.word	index@(_Z18matrix_vector_multPiS_S_ii)
        /*0014*/ 	.word	0x00000000


	//----- nvinfo : EIATTR_MIN_STACK_SIZE
	.align		4
.L_3:
        /*0018*/ 	.byte	0x04, 0x12
        /*001a*/ 	.short	(.L_5 - .L_4)
	.align		4
.L_4:
        /*001c*/ 	.word	index@(_Z18matrix_vector_multPiS_S_ii)
        /*0020*/ 	.word	0x00000000
.L_5:


//--------------------- .nv.compat                --------------------------
	.section	.nv.compat,"",@"SHT_CUDA_COMPAT_INFO"
	.align	4
        /*0000*/ 	.byte	0x02, 0x09, 0x00, 0x00, 0x02, 0x02, 0x01, 0x00, 0x02, 0x05, 0x05, 0x00, 0x03, 0x07, 0x01, 0x01
        /*0010*/ 	.byte	0x02, 0x03, 0x00, 0x00, 0x02, 0x06, 0x01, 0x00, 0x04, 0x0b, 0x08, 0x00, 0x09, 0x00, 0x00, 0x00
        /*0020*/ 	.byte	0x00, 0x00, 0x00, 0x00


//--------------------- .nv.info._Z18matrix_vector_multPiS_S_ii --------------------------
	.section	.nv.info._Z18matrix_vector_multPiS_S_ii,"",@"SHT_CUDA_INFO"
	.sectionflags	@""
	.align	4


	//----- nvinfo : EIATTR_CUDA_API_VERSION
	.align		4
        /*0000*/ 	.byte	0x04, 0x37
        /*0002*/ 	.short	(.L_7 - .L_6)
.L_6:
        /*0004*/ 	.word	0x00000082


	//----- nvinfo : EIATTR_KPARAM_INFO
	.align		4
.L_7:
        /*0008*/ 	.byte	0x04, 0x17
        /*000a*/ 	.short	(.L_9 - .L_8)
.L_8:
        /*000c*/ 	.word	0x00000000
        /*0010*/ 	.short	0x0004
        /*0012*/ 	.short	0x001c
        /*0014*/ 	.byte	0x00, 0xf0, 0x11, 0x00


	//----- nvinfo : EIATTR_KPARAM_INFO
	.align		4
.L_9:
        /*0018*/ 	.byte	0x04, 0x17
        /*001a*/ 	.short	(.L_11 - .L_10)
.L_10:
        /*001c*/ 	.word	0x00000000
        /*0020*/ 	.short	0x0003
        /*0022*/ 	.short	0x0018
        /*0024*/ 	.byte	0x00, 0xf0, 0x11, 0x00


	//----- nvinfo : EIATTR_KPARAM_INFO
	.align		4
.L_11:
        /*0028*/ 	.byte	0x04, 0x17
        /*002a*/ 	.short	(.L_13 - .L_12)
.L_12:
        /*002c*/ 	.word	0x00000000
        /*0030*/ 	.short	0x0002
        /*0032*/ 	.short	0x0010
        /*0034*/ 	.byte	0x00, 0xf5, 0x21, 0x00


	//----- nvinfo : EIATTR_KPARAM_INFO
	.align		4
.L_13:
        /*0038*/ 	.byte	0x04, 0x17
        /*003a*/ 	.short	(.L_15 - .L_14)
.L_14:
        /*003c*/ 	.word	0x00000000
        /*0040*/ 	.short	0x0001
        /*0042*/ 	.short	0x0008
        /*0044*/ 	.byte	0x00, 0xf5, 0x21, 0x00


	//----- nvinfo : EIATTR_KPARAM_INFO
	.align		4
.L_15:
        /*0048*/ 	.byte	0x04, 0x17
        /*004a*/ 	.short	(.L_17 - .L_16)
.L_16:
        /*004c*/ 	.word	0x00000000
        /*0050*/ 	.short	0x0000
        /*0052*/ 	.short	0x0000
        /*0054*/ 	.byte	0x00, 0xf5, 0x21, 0x00


	//----- nvinfo : EIATTR_SPARSE_MMA_MASK
	.align		4
.L_17:
        /*0058*/ 	.byte	0x03, 0x50
        /*005a*/ 	.short	0x0000


	//----- nvinfo : EIATTR_MAXREG_COUNT
	.align		4
        /*005c*/ 	.byte	0x03, 0x1b
        /*005e*/ 	.short	0x00ff


	//----- nvinfo : EIATTR_MERCURY_ISA_VERSION
	.align		4
        /*0060*/ 	.byte	0x03, 0x5f
        /*0062*/ 	.short	0x0101


	//----- nvinfo : EIATTR_VRC_CTA_INIT_COUNT
	.align		4
        /*0064*/ 	.byte	0x02, 0x4a
	.zero		1
	.zero		1


	//----- nvinfo : EIATTR_EXIT_INSTR_OFFSETS
	.align		4
        /*0068*/ 	.byte	0x04, 0x1c
        /*006a*/ 	.short	(.L_19 - .L_18)


	//   ....[0]....
.L_18:
        /*006c*/ 	.word	0x000000c0


	//   ....[1]....
        /*0070*/ 	.word	0x000001a0


	//----- nvinfo : EIATTR_CBANK_PARAM_SIZE
	.align		4
.L_19:
        /*0074*/ 	.byte	0x03, 0x19
        /*0076*/ 	.short	0x0020


	//----- nvinfo : EIATTR_PARAM_CBANK
	.align		4
        /*0078*/ 	.byte	0x04, 0x0a
        /*007a*/ 	.short	(.L_21 - .L_20)
	.align		4
.L_20:
        /*007c*/ 	.word	index@(.nv.constant0._Z18matrix_vector_multPiS_S_ii)
        /*0080*/ 	.short	0x0380
        /*0082*/ 	.short	0x0020


	//----- nvinfo : EIATTR_SW_WAR
	.align		4
.L_21:
        /*0084*/ 	.byte	0x04, 0x36
        /*0086*/ 	.short	(.L_23 - .L_22)
.L_22:
        /*0088*/ 	.word	0x00000008
.L_23:


//--------------------- .nv.callgraph             --------------------------
	.section	.nv.callgraph,"",@"SHT_CUDA_CALLGRAPH"
	.align	4
	.sectionentsize	8
	.align		4
        /*0000*/ 	.word	0x00000000
	.align		4
        /*0004*/ 	.word	0xffffffff
	.align		4
        /*0008*/ 	.word	0x00000000
	.align		4
        /*000c*/ 	.word	0xfffffffe
	.align		4
        /*0010*/ 	.word	0x00000000
	.align		4
        /*0014*/ 	.word	0xfffffffd
	.align		4
        /*0018*/ 	.word	0x00000000
	.align		4
        /*001c*/ 	.word	0xfffffffc


//--------------------- .text._Z18matrix_vector_multPiS_S_ii --------------------------
	.section	.text._Z18matrix_vector_multPiS_S_ii,"ax",@progbits
	.align	128
        .global         _Z18matrix_vector_multPiS_S_ii
        .type           _Z18matrix_vector_multPiS_S_ii,@function
        .size           _Z18matrix_vector_multPiS_S_ii,(.L_x_1 - _Z18matrix_vector_multPiS_S_ii)
        .other          _Z18matrix_vector_multPiS_S_ii,@"STO_CUDA_ENTRY STV_DEFAULT"
_Z18matrix_vector_multPiS_S_ii:
.text._Z18matrix_vector_multPiS_S_ii:
[----:B------:R-:W-:Y:S01]  /*0000*/  LDC R1, c[0x0][0x37c] ;  /* 0x0000df00ff017b82 */ /* 0x000fe20000000800 */
[----:B------:R-:W0:Y:S07]  /*0010*/  S2R R3, SR_TID.Y ;  /* 0x0000000000037919 */ /* 0x000e2e0000002200 */
[----:B------:R-:W1:Y:S01]  /*0020*/  LDC R9, c[0x0][0x360] ;  /* 0x0000d800ff097b82 */ /* 0x000e620000000800 */
[----:B------:R-:W2:Y:S01]  /*0030*/  LDCU.64 UR6, c[0x0][0x398] ;  /* 0x00007300ff0677ac */ /* 0x000ea20008000a00 */
[----:B------:R-:W1:Y:S06]  /*0040*/  S2R R2, SR_TID.X ;  /* 0x0000000000027919 */ /* 0x000e6c0000002100 */
[----:B------:R-:W0:Y:S08]  /*0050*/  S2UR UR5, SR_CTAID.Y ;  /* 0x00000000000579c3 */ /* 0x000e300000002600 */
[----:B------:R-:W0:Y:S08]  /*0060*/  LDC R0, c[0x0][0x364] ;  /* 0x0000d900ff007b82 */ /* 0x000e300000000800 */
[----:B------:R-:W1:Y:S01]  /*0070*/  S2UR UR4, SR_CTAID.X ;  /* 0x00000000000479c3 */ /* 0x000e620000002500 */
[----:B0-----:R-:W-:-:S05]  /*0080*/  IMAD R0, R0, UR5, R3 ;  /* 0x0000000500007c24 */ /* 0x001fca000f8e0203 */
[----:B--2---:R-:W-:Y:S01]  /*0090*/  ISETP.GE.AND P0, PT, R0, UR7, PT ;  /* 0x0000000700007c0c */ /* 0x004fe2000bf06270 */
[----:B-1----:R-:W-:-:S05]  /*00a0*/  IMAD R9, R9, UR4, R2 ;  /* 0x0000000409097c24 */ /* 0x002fca000f8e0202 */
[----:B------:R-:W-:-:S13]  /*00b0*/  ISETP.GE.OR P0, PT, R9, UR6, P0 ;  /* 0x0000000609007c0c */ /* 0x000fda0008706670 */
[----:B------:R-:W-:Y:S05]  /*00c0*/  @P0 EXIT ;  /* 0x000000000000094d */ /* 0x000fea0003800000 */
[----:B------:R-:W0:Y:S01]  /*00d0*/  LDC.64 R2, c[0x0][0x380] ;  /* 0x0000e000ff027b82 */ /* 0x000e220000000a00 */
[----:B------:R-:W1:Y:S01]  /*00e0*/  LDCU.64 UR4, c[0x0][0x358] ;  /* 0x00006b00ff0477ac */ /* 0x000e620008000a00 */
[----:B------:R-:W-:-:S06]  /*00f0*/  IMAD R11, R9, UR6, R0 ;  /* 0x00000006090b7c24 */ /* 0x000fcc000f8e0200 */
[----:B------:R-:W2:Y:S08]  /*0100*/  LDC.64 R4, c[0x0][0x388] ;  /* 0x0000e200ff047b82 */ /* 0x000eb00000000a00 */
[----:B------:R-:W3:Y:S01]  /*0110*/  LDC.64 R6, c[0x0][0x390] ;  /* 0x0000e400ff067b82 */ /* 0x000ee20000000a00 */
[----:B0-----:R-:W-:-:S06]  /*0120*/  IMAD.WIDE R2, R11, 0x4, R2 ;  /* 0x000000040b027825 */ /* 0x001fcc00078e0202 */
[----:B-1----:R-:W4:Y:S01]  /*0130*/  LDG.E R2, desc[UR4][R2.64] ;  /* 0x0000000402027981 */ /* 0x002f22000c1e1900 */
[----:B--2---:R-:W-:-:S06]  /*0140*/  IMAD.WIDE.U32 R4, R0, 0x4, R4 ;  /* 0x0000000400047825 */ /* 0x004fcc00078e0004 */
[----:B------:R-:W4:Y:S01]  /*0150*/  LDG.E R5, desc[UR4][R4.64] ;  /* 0x0000000404057981 */ /* 0x000f22000c1e1900 */
[----:B---3--:R-:W-:-:S05]  /*0160*/  IMAD.WIDE R6, R9, 0x4, R6 ;  /* 0x0000000409067825 */ /* 0x008fca00078e0206 */
[----:B------:R-:W4:Y:S02]  /*0170*/  LDG.E R0, desc[UR4][R6.64] ;  /* 0x0000000406007981 */ /* 0x000f24000c1e1900 */
[----:B----4-:R-:W-:-:S05]  /*0180*/  IMAD R9, R2, R5, R0 ;  /* 0x0000000502097224 */ /* 0x010fca00078e0200 */
[----:B------:R-:W-:Y:S01]  /*0190*/  STG.E desc[UR4][R6.64], R9 ;  /* 0x0000000906007986 */ /* 0x000fe2000c101904 */
[----:B------:R-:W-:Y:S05]  /*01a0*/  EXIT ;  /* 0x000000000000794d */ /* 0x000fea0003800000 */
.L_x_0:
[----:B------:R-:W-:-:S00]  /*01b0*/  BRA `(.L_x_0) ;  /* 0xfffffffc00fc7947 */ /* 0x000fc0000383ffff */
[----:B------:R-:W-:-:S00]  /*01c0*/  NOP ;  /* 0x0000000000007918 */ /* 0x000fc00000000000 */
        /* <DEDUP_REMOVED lines=11> */
.L_x_1:


//--------------------- .nv.shared.reserved.0     --------------------------
	.section	.nv.shared.reserved.0,"aw",@nobits
	.weak		__nv_reservedSMEM_offset_0_alias
	.size		__nv_reservedSMEM_offset_0_alias, 0, 64
	.other		__nv_reservedSMEM_offset_0_alias,@"STO_CUDA_RESERVED_SHARED STV_DEFAULT"
__nv_reservedSMEM_offset_0_alias:
	.zero		0
	.zero		64


//--------------------- .nv.constant0._Z18matrix_vector_multPiS_S_ii --------------------------
	.section	.nv.constant0._Z18matrix_vector_multPiS_S_ii,"a",@progbits
	.sectionflags	@""
	.align	4
.nv.constant0._Z18matrix_vector_multPiS_S_ii:
	.zero		928


//--------------------- SYMBOLS --------------------------

	.type		.nv.reservedSmem.offset0,@object
	.size		.nv.reservedSmem.offset0,0x4
